//
// Generated by NVIDIA NVVM Compiler
//
// Compiler Build ID: CL-36424714
// Cuda compilation tools, release 13.0, V13.0.88
// Based on NVVM 20.0.0
//

.version 9.0
.target sm_100
.address_size 64

	// .globl	_Z14convolution_1dPfS_ii
.const .align 4 .b8 d_filter[128];

.visible .entry _Z14convolution_1dPfS_ii(
	.param .u64 .ptr .align 1 _Z14convolution_1dPfS_ii_param_0,
	.param .u64 .ptr .align 1 _Z14convolution_1dPfS_ii_param_1,
	.param .u32 _Z14convolution_1dPfS_ii_param_2,
	.param .u32 _Z14convolution_1dPfS_ii_param_3
)
{
	.reg .pred 	%p<56>;
	.reg .b32 	%r<43>;
	.reg .b32 	%f<96>;
	.reg .b64 	%rd<49>;

	ld.param.u64 	%rd6, [_Z14convolution_1dPfS_ii_param_0];
	ld.param.u64 	%rd5, [_Z14convolution_1dPfS_ii_param_1];
	ld.param.u32 	%r28, [_Z14convolution_1dPfS_ii_param_2];
	ld.param.u32 	%r29, [_Z14convolution_1dPfS_ii_param_3];
	cvta.to.global.u64 	%rd1, %rd6;
	mov.u32 	%r30, %ctaid.x;
	mov.u32 	%r31, %ntid.x;
	mov.u32 	%r32, %tid.x;
	mad.lo.s32 	%r1, %r30, %r31, %r32;
	setp.ge.s32 	%p1, %r1, %r28;
	@%p1 bra 	$L__BB0_43;
	setp.lt.s32 	%p2, %r29, 1;
	mov.f32 	%f75, 0f00000000;
	@%p2 bra 	$L__BB0_42;
	shr.u32 	%r34, %r29, 31;
	add.s32 	%r35, %r29, %r34;
	shr.s32 	%r36, %r35, 1;
	sub.s32 	%r2, %r1, %r36;
	and.b32  	%r3, %r29, 7;
	setp.lt.u32 	%p3, %r29, 8;
	mov.f32 	%f75, 0f00000000;
	mov.b32 	%r41, 0;
	@%p3 bra 	$L__BB0_21;
	and.b32  	%r41, %r29, 2147483640;
	mov.f32 	%f75, 0f00000000;
	mov.b32 	%r39, 0;
	mov.u64 	%rd8, d_filter;
$L__BB0_4:
	.pragma "nounroll";
	add.s32 	%r6, %r2, %r39;
	setp.lt.s32 	%p4, %r6, 0;
	setp.ge.s32 	%p5, %r6, %r28;
	mul.wide.u32 	%rd7, %r39, 4;
	add.s64 	%rd2, %rd8, %rd7;
	or.pred  	%p6, %p4, %p5;
	@%p6 bra 	$L__BB0_6;
	mul.wide.u32 	%rd9, %r6, 4;
	add.s64 	%rd10, %rd1, %rd9;
	ld.global.f32 	%f42, [%rd10];
	ld.const.f32 	%f43, [%rd2];
	fma.rn.f32 	%f75, %f42, %f43, %f75;
$L__BB0_6:
	add.s32 	%r7, %r6, 1;
	setp.lt.s32 	%p7, %r7, 0;
	setp.ge.s32 	%p8, %r7, %r28;
	or.pred  	%p9, %p7, %p8;
	@%p9 bra 	$L__BB0_8;
	mul.wide.u32 	%rd11, %r7, 4;
	add.s64 	%rd12, %rd1, %rd11;
	ld.global.f32 	%f44, [%rd12];
	ld.const.f32 	%f45, [%rd2+4];
	fma.rn.f32 	%f75, %f44, %f45, %f75;
$L__BB0_8:
	add.s32 	%r8, %r6, 2;
	setp.lt.s32 	%p10, %r8, 0;
	setp.ge.s32 	%p11, %r8, %r28;
	or.pred  	%p12, %p10, %p11;
	@%p12 bra 	$L__BB0_10;
	mul.wide.u32 	%rd13, %r8, 4;
	add.s64 	%rd14, %rd1, %rd13;
	ld.global.f32 	%f46, [%rd14];
	ld.const.f32 	%f47, [%rd2+8];
	fma.rn.f32 	%f75, %f46, %f47, %f75;
$L__BB0_10:
	add.s32 	%r9, %r6, 3;
	setp.lt.s32 	%p13, %r9, 0;
	setp.ge.s32 	%p14, %r9, %r28;
	or.pred  	%p15, %p13, %p14;
	@%p15 bra 	$L__BB0_12;
	mul.wide.u32 	%rd15, %r9, 4;
	add.s64 	%rd16, %rd1, %rd15;
	ld.global.f32 	%f48, [%rd16];
	ld.const.f32 	%f49, [%rd2+12];
	fma.rn.f32 	%f75, %f48, %f49, %f75;
$L__BB0_12:
	add.s32 	%r10, %r6, 4;
	setp.lt.s32 	%p16, %r10, 0;
	setp.ge.s32 	%p17, %r10, %r28;
	or.pred  	%p18, %p16, %p17;
	@%p18 bra 	$L__BB0_14;
	mul.wide.u32 	%rd17, %r10, 4;
	add.s64 	%rd18, %rd1, %rd17;
	ld.global.f32 	%f50, [%rd18];
	ld.const.f32 	%f51, [%rd2+16];
	fma.rn.f32 	%f75, %f50, %f51, %f75;
$L__BB0_14:
	add.s32 	%r11, %r6, 5;
	setp.lt.s32 	%p19, %r11, 0;
	setp.ge.s32 	%p20, %r11, %r28;
	or.pred  	%p21, %p19, %p20;
	@%p21 bra 	$L__BB0_16;
	mul.wide.u32 	%rd19, %r11, 4;
	add.s64 	%rd20, %rd1, %rd19;
	ld.global.f32 	%f52, [%rd20];
	ld.const.f32 	%f53, [%rd2+20];
	fma.rn.f32 	%f75, %f52, %f53, %f75;
$L__BB0_16:
	add.s32 	%r12, %r6, 6;
	setp.lt.s32 	%p22, %r12, 0;
	setp.ge.s32 	%p23, %r12, %r28;
	or.pred  	%p24, %p22, %p23;
	@%p24 bra 	$L__BB0_18;
	mul.wide.u32 	%rd21, %r12, 4;
	add.s64 	%rd22, %rd1, %rd21;
	ld.global.f32 	%f54, [%rd22];
	ld.const.f32 	%f55, [%rd2+24];
	fma.rn.f32 	%f75, %f54, %f55, %f75;
$L__BB0_18:
	add.s32 	%r13, %r6, 7;
	setp.lt.s32 	%p25, %r13, 0;
	setp.ge.s32 	%p26, %r13, %r28;
	or.pred  	%p27, %p25, %p26;
	@%p27 bra 	$L__BB0_20;
	mul.wide.u32 	%rd23, %r13, 4;
	add.s64 	%rd24, %rd1, %rd23;
	ld.global.f32 	%f56, [%rd24];
	ld.const.f32 	%f57, [%rd2+28];
	fma.rn.f32 	%f75, %f56, %f57, %f75;
$L__BB0_20:
	add.s32 	%r39, %r39, 8;
	setp.ne.s32 	%p28, %r39, %r41;
	@%p28 bra 	$L__BB0_4;
$L__BB0_21:
	setp.eq.s32 	%p29, %r3, 0;
	@%p29 bra 	$L__BB0_42;
	and.b32  	%r16, %r29, 3;
	setp.lt.u32 	%p30, %r3, 4;
	@%p30 bra 	$L__BB0_32;
	add.s32 	%r17, %r2, %r41;
	setp.lt.s32 	%p31, %r17, 0;
	setp.ge.s32 	%p32, %r17, %r28;
	mul.wide.u32 	%rd25, %r41, 4;
	mov.u64 	%rd26, d_filter;
	add.s64 	%rd3, %rd26, %rd25;
	or.pred  	%p33, %p31, %p32;
	@%p33 bra 	$L__BB0_25;
	mul.wide.u32 	%rd27, %r17, 4;
	add.s64 	%rd28, %rd1, %rd27;
	ld.global.f32 	%f59, [%rd28];
	ld.const.f32 	%f60, [%rd3];
	fma.rn.f32 	%f75, %f59, %f60, %f75;
$L__BB0_25:
	add.s32 	%r18, %r17, 1;
	setp.lt.s32 	%p34, %r18, 0;
	setp.ge.s32 	%p35, %r18, %r28;
	or.pred  	%p36, %p34, %p35;
	@%p36 bra 	$L__BB0_27;
	mul.wide.u32 	%rd29, %r18, 4;
	add.s64 	%rd30, %rd1, %rd29;
	ld.global.f32 	%f61, [%rd30];
	ld.const.f32 	%f62, [%rd3+4];
	fma.rn.f32 	%f75, %f61, %f62, %f75;
$L__BB0_27:
	add.s32 	%r19, %r17, 2;
	setp.lt.s32 	%p37, %r19, 0;
	setp.ge.s32 	%p38, %r19, %r28;
	or.pred  	%p39, %p37, %p38;
	@%p39 bra 	$L__BB0_29;
	mul.wide.u32 	%rd31, %r19, 4;
	add.s64 	%rd32, %rd1, %rd31;
	ld.global.f32 	%f63, [%rd32];
	ld.const.f32 	%f64, [%rd3+8];
	fma.rn.f32 	%f75, %f63, %f64, %f75;
$L__BB0_29:
	add.s32 	%r20, %r17, 3;
	setp.lt.s32 	%p40, %r20, 0;
	setp.ge.s32 	%p41, %r20, %r28;
	or.pred  	%p42, %p40, %p41;
	@%p42 bra 	$L__BB0_31;
	mul.wide.u32 	%rd33, %r20, 4;
	add.s64 	%rd34, %rd1, %rd33;
	ld.global.f32 	%f65, [%rd34];
	ld.const.f32 	%f66, [%rd3+12];
	fma.rn.f32 	%f75, %f65, %f66, %f75;
$L__BB0_31:
	add.s32 	%r41, %r41, 4;
$L__BB0_32:
	setp.eq.s32 	%p43, %r16, 0;
	@%p43 bra 	$L__BB0_42;
	setp.eq.s32 	%p44, %r16, 1;
	@%p44 bra 	$L__BB0_39;
	add.s32 	%r23, %r2, %r41;
	setp.lt.s32 	%p45, %r23, 0;
	setp.ge.s32 	%p46, %r23, %r28;
	mul.wide.u32 	%rd35, %r41, 4;
	mov.u64 	%rd36, d_filter;
	add.s64 	%rd4, %rd36, %rd35;
	or.pred  	%p47, %p45, %p46;
	@%p47 bra 	$L__BB0_36;
	mul.wide.u32 	%rd37, %r23, 4;
	add.s64 	%rd38, %rd1, %rd37;
	ld.global.f32 	%f68, [%rd38];
	ld.const.f32 	%f69, [%rd4];
	fma.rn.f32 	%f75, %f68, %f69, %f75;
$L__BB0_36:
	add.s32 	%r24, %r23, 1;
	setp.lt.s32 	%p48, %r24, 0;
	setp.ge.s32 	%p49, %r24, %r28;
	or.pred  	%p50, %p48, %p49;
	@%p50 bra 	$L__BB0_38;
	mul.wide.u32 	%rd39, %r24, 4;
	add.s64 	%rd40, %rd1, %rd39;
	ld.global.f32 	%f70, [%rd40];
	ld.const.f32 	%f71, [%rd4+4];
	fma.rn.f32 	%f75, %f70, %f71, %f75;
$L__BB0_38:
	add.s32 	%r41, %r41, 2;
$L__BB0_39:
	and.b32  	%r38, %r29, 1;
	setp.eq.b32 	%p51, %r38, 1;
	not.pred 	%p52, %p51;
	@%p52 bra 	$L__BB0_42;
	add.s32 	%r27, %r2, %r41;
	setp.lt.s32 	%p53, %r27, 0;
	setp.ge.s32 	%p54, %r27, %r28;
	or.pred  	%p55, %p53, %p54;
	@%p55 bra 	$L__BB0_42;
	mul.wide.u32 	%rd41, %r27, 4;
	add.s64 	%rd42, %rd1, %rd41;
	ld.global.f32 	%f72, [%rd42];
	mul.wide.u32 	%rd43, %r41, 4;
	mov.u64 	%rd44, d_filter;
	add.s64 	%rd45, %rd44, %rd43;
	ld.const.f32 	%f73, [%rd45];
	fma.rn.f32 	%f75, %f72, %f73, %f75;
$L__BB0_42:
	cvta.to.global.u64 	%rd46, %rd5;
	mul.wide.s32 	%rd47, %r1, 4;
	add.s64 	%rd48, %rd46, %rd47;
	st.global.f32 	[%rd48], %f75;
$L__BB0_43:
	ret;

}


// ===== COMPILED SASS (sm_100) =====

	.target	sm_100

	.elftype	@"ET_EXEC"


//--------------------- .note.nv.tkinfo           --------------------------
	.section	.note.nv.tkinfo,"",@"SHT_NOTE"
	.sectionflags	@"SHF_NOTE_NV_TKINFO"
	.tkinfo
        /*0018*/ 	.word	0x00000002
        /*0030*/ 	.string	""
        /*0030*/ 	.string	"ptxas"
        /*0030*/ 	.string	"Cuda compilation tools, release 13.0, V13.0.88"
        /*0030*/ 	.string	"Build cuda_13.0.r13.0/compiler.36424714_0"
        /*0030*/ 	.string	"-arch sm_100 -m 64 "



//--------------------- .note.nv.cuinfo           --------------------------
	.section	.note.nv.cuinfo,"",@"SHT_NOTE"
	.sectionflags	@"SHF_NOTE_NV_CUINFO"
        /*0018*/ 	.short	0x0002
        /*001a*/ 	.short	0x0064
        /*001c*/ 	.short	0x0082
	.zero		2


//--------------------- .nv.info                  --------------------------
	.section	.nv.info,"",@"SHT_CUDA_INFO"
	.align	4


	//----- nvinfo : EIATTR_REGCOUNT
	.align		4
        /*0000*/ 	.byte	0x04, 0x2f
        /*0002*/ 	.short	(.L_2 - .L_1)
	.align		4
.L_1:
        /*0004*/ 	.word	index@(_Z14convolution_1dPfS_ii)
        /*0008*/ 	.word	0x00000020


	//----- nvinfo : EIATTR_FRAME_SIZE
	.align		4
.L_2:
        /*000c*/ 	.byte	0x04, 0x11
        /*000e*/ 	.short	(.L_4 - .L_3)
	.align		4
.L_3:
        /*0010*/ 	.word	index@(_Z14convolution_1dPfS_ii)
        /*0014*/ 	.word	0x00000000


	//----- nvinfo : EIATTR_MIN_STACK_SIZE
	.align		4
.L_4:
        /*0018*/ 	.byte	0x04, 0x12
        /*001a*/ 	.short	(.L_6 - .L_5)
	.align		4
.L_5:
        /*001c*/ 	.word	index@(_Z14convolution_1dPfS_ii)
        /*0020*/ 	.word	0x00000000
.L_6:


//--------------------- .nv.compat                --------------------------
	.section	.nv.compat,"",@"SHT_CUDA_COMPAT_INFO"
	.align	4
        /*0000*/ 	.byte	0x02, 0x09, 0x00, 0x00, 0x02, 0x02, 0x01, 0x00, 0x02, 0x05, 0x05, 0x00, 0x03, 0x07, 0x01, 0x01
        /*0010*/ 	.byte	0x02, 0x03, 0x00, 0x00, 0x02, 0x06, 0x01, 0x00, 0x04, 0x0b, 0x08, 0x00, 0x09, 0x00, 0x00, 0x00
        /*0020*/ 	.byte	0x00, 0x00, 0x00, 0x00


//--------------------- .nv.info._Z14convolution_1dPfS_ii --------------------------
	.section	.nv.info._Z14convolution_1dPfS_ii,"",@"SHT_CUDA_INFO"
	.sectionflags	@""
	.align	4


	//----- nvinfo : EIATTR_CUDA_API_VERSION
	.align		4
        /*0000*/ 	.byte	0x04, 0x37
        /*0002*/ 	.short	(.L_8 - .L_7)
.L_7:
        /*0004*/ 	.word	0x00000082


	//----- nvinfo : EIATTR_KPARAM_INFO
	.align		4
.L_8:
        /*0008*/ 	.byte	0x04, 0x17
        /*000a*/ 	.short	(.L_10 - .L_9)
.L_9:
        /*000c*/ 	.word	0x00000000
        /*0010*/ 	.short	0x0003
        /*0012*/ 	.short	0x0014
        /*0014*/ 	.byte	0x00, 0xf0, 0x11, 0x00


	//----- nvinfo : EIATTR_KPARAM_INFO
	.align		4
.L_10:
        /*0018*/ 	.byte	0x04, 0x17
        /*001a*/ 	.short	(.L_12 - .L_11)
.L_11:
        /*001c*/ 	.word	0x00000000
        /*0020*/ 	.short	0x0002
        /*0022*/ 	.short	0x0010
        /*0024*/ 	.byte	0x00, 0xf0, 0x11, 0x00


	//----- nvinfo : EIATTR_KPARAM_INFO
	.align		4
.L_12:
        /*0028*/ 	.byte	0x04, 0x17
        /*002a*/ 	.short	(.L_14 - .L_13)
.L_13:
        /*002c*/ 	.word	0x00000000
        /*0030*/ 	.short	0x0001
        /*0032*/ 	.short	0x0008
        /*0034*/ 	.byte	0x00, 0xf5, 0x21, 0x00


	//----- nvinfo : EIATTR_KPARAM_INFO
	.align		4
.L_14:
        /*0038*/ 	.byte	0x04, 0x17
        /*003a*/ 	.short	(.L_16 - .L_15)
.L_15:
        /*003c*/ 	.word	0x00000000
        /*0040*/ 	.short	0x0000
        /*0042*/ 	.short	0x0000
        /*0044*/ 	.byte	0x00, 0xf5, 0x21, 0x00


	//----- nvinfo : EIATTR_SPARSE_MMA_MASK
	.align		4
.L_16:
        /*0048*/ 	.byte	0x03, 0x50
        /*004a*/ 	.short	0x0000


	//----- nvinfo : EIATTR_MAXREG_COUNT
	.align		4
        /*004c*/ 	.byte	0x03, 0x1b
        /*004e*/ 	.short	0x00ff


	//----- nvinfo : EIATTR_MERCURY_ISA_VERSION
	.align		4
        /*0050*/ 	.byte	0x03, 0x5f
        /*0052*/ 	.short	0x0101


	//----- nvinfo : EIATTR_VRC_CTA_INIT_COUNT
	.align		4
        /*0054*/ 	.byte	0x02, 0x4a
	.zero		1
	.zero		1


	//----- nvinfo : EIATTR_EXIT_INSTR_OFFSETS
	.align		4
        /*0058*/ 	.byte	0x04, 0x1c
        /*005a*/ 	.short	(.L_18 - .L_17)


	//   ....[0]....
.L_17:
        /*005c*/ 	.word	0x00000070


	//   ....[1]....
        /*0060*/ 	.word	0x00000ae0


	//----- nvinfo : EIATTR_CRS_STACK_SIZE
	.align		4
.L_18:
        /*0064*/ 	.byte	0x04, 0x1e
        /*0066*/ 	.short	(.L_20 - .L_19)
.L_19:
        /*0068*/ 	.word	0x00000000


	//----- nvinfo : EIATTR_CBANK_PARAM_SIZE
	.align		4
.L_20:
        /*006c*/ 	.byte	0x03, 0x19
        /*006e*/ 	.short	0x0018


	//----- nvinfo : EIATTR_PARAM_CBANK
	.align		4
        /*0070*/ 	.byte	0x04, 0x0a
        /*0072*/ 	.short	(.L_22 - .L_21)
	.align		4
.L_21:
        /*0074*/ 	.word	index@(.nv.constant0._Z14convolution_1dPfS_ii)
        /*0078*/ 	.short	0x0380
        /*007a*/ 	.short	0x0018


	//----- nvinfo : EIATTR_SW_WAR
	.align		4
.L_22:
        /*007c*/ 	.byte	0x04, 0x36
        /*007e*/ 	.short	(.L_24 - .L_23)
.L_23:
        /*0080*/ 	.word	0x00000008
.L_24:


//--------------------- .nv.callgraph             --------------------------
	.section	.nv.callgraph,"",@"SHT_CUDA_CALLGRAPH"
	.align	4
	.sectionentsize	8
	.align		4
        /*0000*/ 	.word	0x00000000
	.align		4
        /*0004*/ 	.word	0xffffffff
	.align		4
        /*0008*/ 	.word	0x00000000
	.align		4
        /*000c*/ 	.word	0xfffffffe
	.align		4
        /*0010*/ 	.word	0x00000000
	.align		4
        /*0014*/ 	.word	0xfffffffd
	.align		4
        /*0018*/ 	.word	0x00000000
	.align		4
        /*001c*/ 	.word	0xfffffffc


//--------------------- .nv.constant3             --------------------------
	.section	.nv.constant3,"a",@progbits
	.align	4
.nv.constant3:
	.type		d_filter,@object
	.size		d_filter,(.L_0 - d_filter)
d_filter:
	.zero		128
.L_0:


//--------------------- .text._Z14convolution_1dPfS_ii --------------------------
	.section	.text._Z14convolution_1dPfS_ii,"ax",@progbits
	.align	128
        .global         _Z14convolution_1dPfS_ii
        .type           _Z14convolution_1dPfS_ii,@function
        .size           _Z14convolution_1dPfS_ii,(.L_x_7 - _Z14convolution_1dPfS_ii)
        .other          _Z14convolution_1dPfS_ii,@"STO_CUDA_ENTRY STV_DEFAULT"
_Z14convolution_1dPfS_ii:
.text._Z14convolution_1dPfS_ii:
[----:B------:R-:W-:Y:S01]  /*0000*/  LDC R1, c[0x0][0x37c] ;  /* 0x0000df00ff017b82 */ /* 0x000fe20000000800 */
[----:B------:R-:W0:Y:S07]  /*0010*/  S2R R3, SR_TID.X ;  /* 0x0000000000037919 */ /* 0x000e2e0000002100 */
[----:B------:R-:W0:Y:S01]  /*0020*/  S2UR UR4, SR_CTAID.X ;  /* 0x00000000000479c3 */ /* 0x000e220000002500 */
[----:B------:R-:W1:Y:S07]  /*0030*/  LDCU UR5, c[0x0][0x390] ;  /* 0x00007200ff0577ac */ /* 0x000e6e0008000800 */
[----:B------:R-:W0:Y:S02]  /*0040*/  LDC R2, c[0x0][0x360] ;  /* 0x0000d800ff027b82 */ /* 0x000e240000000800 */
[----:B0-----:R-:W-:-:S05]  /*0050*/  IMAD R2, R2, UR4, R3 ;  /* 0x0000000402027c24 */ /* 0x001fca000f8e0203 */
[----:B-1----:R-:W-:-:S13]  /*0060*/  ISETP.GE.AND P0, PT, R2, UR5, PT ;  /* 0x0000000502007c0c */ /* 0x002fda000bf06270 */
[----:B------:R-:W-:Y:S05]  /*0070*/  @P0 EXIT ;  /* 0x000000000000094d */ /* 0x000fea0003800000 */
[----:B------:R-:W0:Y:S01]  /*0080*/  LDCU UR6, c[0x0][0x394] ;  /* 0x00007280ff0677ac */ /* 0x000e220008000800 */
[----:B------:R-:W-:Y:S01]  /*0090*/  HFMA2 R0, -RZ, RZ, 0, 0 ;  /* 0x00000000ff007431 */ /* 0x000fe200000001ff */
[----:B------:R-:W1:Y:S01]  /*00a0*/  LDCU.64 UR8, c[0x0][0x358] ;  /* 0x00006b00ff0877ac */ /* 0x000e620008000a00 */
[----:B0-----:R-:W-:-:S09]  /*00b0*/  UISETP.GE.AND UP0, UPT, UR6, 0x1, UPT ;  /* 0x000000010600788c */ /* 0x001fd2000bf06270 */
[----:B-1----:R-:W-:Y:S05]  /*00c0*/  BRA.U !UP0, `(.L_x_0) ;  /* 0x0000000908787547 */ /* 0x002fea000b800000 */
[----:B------:R-:W-:Y:S01]  /*00d0*/  UISETP.GE.U32.AND UP0, UPT, UR6, 0x8, UPT ;  /* 0x000000080600788c */ /* 0x000fe2000bf06070 */
[----:B------:R-:W-:Y:S01]  /*00e0*/  MOV R0, RZ ;  /* 0x000000ff00007202 */ /* 0x000fe20000000f00 */
[----:B------:R-:W-:Y:S01]  /*00f0*/  ULEA.HI UR4, UR6, UR6, URZ, 0x1 ;  /* 0x0000000606047291 */ /* 0x000fe2000f8f08ff */
[----:B------:R-:W-:Y:S01]  /*0100*/  IMAD.MOV.U32 R3, RZ, RZ, RZ ;  /* 0x000000ffff037224 */ /* 0x000fe200078e00ff */
[----:B------:R-:W-:Y:S02]  /*0110*/  ULOP3.LUT UR7, UR6, 0x7, URZ, 0xc0, !UPT ;  /* 0x0000000706077892 */ /* 0x000fe4000f8ec0ff */
[----:B------:R-:W-:Y:S02]  /*0120*/  USHF.R.S32.HI UR4, URZ, 0x1, UR4 ;  /* 0x00000001ff047899 */ /* 0x000fe40008011404 */
[----:B------:R-:W-:-:S04]  /*0130*/  UISETP.NE.AND UP1, UPT, UR7, URZ, UPT ;  /* 0x000000ff0700728c */ /* 0x000fc8000bf25270 */
[----:B------:R-:W-:Y:S01]  /*0140*/  IADD3 R4, PT, PT, R2, -UR4, RZ ;  /* 0x8000000402047c10 */ /* 0x000fe2000fffe0ff */
[----:B------:R-:W-:Y:S06]  /*0150*/  BRA.U !UP0, `(.L_x_1) ;  /* 0x0000000508247547 */ /* 0x000fec000b800000 */
[----:B------:R-:W-:Y:S01]  /*0160*/  ULOP3.LUT UR4, UR6, 0x7ffffff8, URZ, 0xc0, !UPT ;  /* 0x7ffffff806047892 */ /* 0x000fe2000f8ec0ff */
[----:B------:R-:W-:Y:S01]  /*0170*/  IMAD.MOV.U32 R0, RZ, RZ, RZ ;  /* 0x000000ffff007224 */ /* 0x000fe200078e00ff */
[----:B------:R-:W-:Y:S01]  /*0180*/  MOV R7, RZ ;  /* 0x000000ff00077202 */ /* 0x000fe20000000f00 */
[----:B------:R-:W0:Y:S03]  /*0190*/  LDCU UR5, c[0x0][0x390] ;  /* 0x00007200ff0577ac */ /* 0x000e260008000800 */
[----:B------:R-:W-:-:S07]  /*01a0*/  IMAD.U32 R3, RZ, RZ, UR4 ;  /* 0x00000004ff037e24 */ /* 0x000fce000f8e00ff */
.L_x_2:
[----:B------:R-:W-:-:S04]  /*01b0*/  IADD3 R25, PT, PT, R4, R7, RZ ;  /* 0x0000000704197210 */ /* 0x000fc80007ffe0ff */
[----:B0-----:R-:W-:-:S04]  /*01c0*/  ISETP.GE.AND P6, PT, R25, UR5, PT ;  /* 0x0000000519007c0c */ /* 0x001fc8000bfc6270 */
[----:B------:R-:W-:-:S13]  /*01d0*/  ISETP.LT.OR P6, PT, R25, RZ, P6 ;  /* 0x000000ff1900720c */ /* 0x000fda00037c1670 */
[----:B------:R-:W0:Y:S02]  /*01e0*/  @!P6 LDC.64 R8, c[0x0][0x380] ;  /* 0x0000e000ff08eb82 */ /* 0x000e240000000a00 */
[----:B0-----:R-:W-:-:S05]  /*01f0*/  @!P6 IMAD.WIDE.U32 R8, R25, 0x4, R8 ;  /* 0x000000041908e825 */ /* 0x001fca00078e0008 */
[----:B------:R0:W2:Y:S01]  /*0200*/  @!P6 LDG.E R11, desc[UR8][R8.64] ;  /* 0x00000008080be981 */ /* 0x0000a2000c1e1900 */
[----:B------:R-:W-:Y:S01]  /*0210*/  VIADD R15, R25, 0x1 ;  /* 0x00000001190f7836 */ /* 0x000fe20000000000 */
[----:B------:R-:W-:Y:S01]  /*0220*/  SHF.L.U32 R5, R7, 0x2, RZ ;  /* 0x0000000207057819 */ /* 0x000fe200000006ff */
[C---:B------:R-:W-:Y:S01]  /*0230*/  VIADD R29, R25.reuse, 0x2 ;  /* 0x00000002191d7836 */ /* 0x040fe20000000000 */
[C---:B------:R-:W-:Y:S01]  /*0240*/  IADD3 R27, PT, PT, R25.reuse, 0x3, RZ ;  /* 0x00000003191b7810 */ /* 0x040fe20007ffe0ff */
[----:B------:R-:W-:Y:S01]  /*0250*/  VIADD R6, R25, 0x4 ;  /* 0x0000000419067836 */ /* 0x000fe20000000000 */
[----:B------:R-:W-:Y:S01]  /*0260*/  ISETP.GE.AND P0, PT, R15, UR5, PT ;  /* 0x000000050f007c0c */ /* 0x000fe2000bf06270 */
[----:B------:R-:W2:Y:S01]  /*0270*/  @!P6 LDC R10, c[0x3][R5] ;  /* 0x00c00000050aeb82 */ /* 0x000ea20000000800 */
[----:B------:R-:W-:Y:S02]  /*0280*/  ISETP.GE.AND P1, PT, R29, UR5, PT ;  /* 0x000000051d007c0c */ /* 0x000fe4000bf26270 */
[----:B------:R-:W-:Y:S01]  /*0290*/  ISETP.LT.OR P0, PT, R15, RZ, P0 ;  /* 0x000000ff0f00720c */ /* 0x000fe20000701670 */
[----:B0-----:R-:W-:Y:S01]  /*02a0*/  VIADD R9, R25, 0x6 ;  /* 0x0000000619097836 */ /* 0x001fe20000000000 */
[----:B------:R-:W-:-:S02]  /*02b0*/  ISETP.GE.AND P2, PT, R27, UR5, PT ;  /* 0x000000051b007c0c */ /* 0x000fc4000bf46270 */
[----:B------:R-:W-:Y:S02]  /*02c0*/  ISETP.LT.OR P1, PT, R29, RZ, P1 ;  /* 0x000000ff1d00720c */ /* 0x000fe40000f21670 */
[----:B------:R-:W-:Y:S02]  /*02d0*/  IADD3 R8, PT, PT, R25, 0x5, RZ ;  /* 0x0000000519087810 */ /* 0x000fe40007ffe0ff */
[----:B------:R-:W-:Y:S02]  /*02e0*/  ISETP.GE.AND P3, PT, R6, UR5, PT ;  /* 0x0000000506007c0c */ /* 0x000fe4000bf66270 */
[----:B------:R-:W-:Y:S02]  /*02f0*/  ISETP.LT.OR P2, PT, R27, RZ, P2 ;  /* 0x000000ff1b00720c */ /* 0x000fe40001741670 */
[----:B------:R-:W-:Y:S01]  /*0300*/  ISETP.GE.AND P5, PT, R8, UR5, PT ;  /* 0x0000000508007c0c */ /* 0x000fe2000bfa6270 */
[----:B------:R-:W0:Y:S01]  /*0310*/  @!P0 LDC.64 R22, c[0x0][0x380] ;  /* 0x0000e000ff168b82 */ /* 0x000e220000000a00 */
[----:B------:R-:W-:-:S02]  /*0320*/  ISETP.LT.OR P3, PT, R6, RZ, P3 ;  /* 0x000000ff0600720c */ /* 0x000fc40001f61670 */
[----:B------:R-:W-:Y:S02]  /*0330*/  IADD3 R25, PT, PT, R25, 0x7, RZ ;  /* 0x0000000719197810 */ /* 0x000fe40007ffe0ff */
[C---:B------:R-:W-:Y:S02]  /*0340*/  ISETP.GE.AND P4, PT, R9.reuse, UR5, PT ;  /* 0x0000000509007c0c */ /* 0x040fe4000bf86270 */
[----:B------:R-:W-:Y:S01]  /*0350*/  ISETP.LT.OR P5, PT, R8, RZ, P5 ;  /* 0x000000ff0800720c */ /* 0x000fe20002fa1670 */
[----:B------:R-:W1:Y:S01]  /*0360*/  @!P1 LDC.64 R20, c[0x0][0x380] ;  /* 0x0000e000ff149b82 */ /* 0x000e620000000a00 */
[----:B------:R-:W-:-:S07]  /*0370*/  ISETP.LT.OR P4, PT, R9, RZ, P4 ;  /* 0x000000ff0900720c */ /* 0x000fce0002781670 */
[----:B------:R-:W3:Y:S08]  /*0380*/  @!P2 LDC.64 R18, c[0x0][0x380] ;  /* 0x0000e000ff12ab82 */ /* 0x000ef00000000a00 */
[----:B------:R-:W4:Y:S01]  /*0390*/  @!P5 LDC.64 R12, c[0x0][0x380] ;  /* 0x0000e000ff0cdb82 */ /* 0x000f220000000a00 */
[----:B0-----:R-:W-:-:S06]  /*03a0*/  @!P0 IMAD.WIDE.U32 R22, R15, 0x4, R22 ;  /* 0x000000040f168825 */ /* 0x001fcc00078e0016 */
[----:B------:R-:W5:Y:S01]  /*03b0*/  @!P0 LDG.E R23, desc[UR8][R22.64] ;  /* 0x0000000816178981 */ /* 0x000f62000c1e1900 */
[----:B------:R-:W0:Y:S01]  /*03c0*/  @!P4 LDC.64 R16, c[0x0][0x380] ;  /* 0x0000e000ff10cb82 */ /* 0x000e220000000a00 */
[----:B-1----:R-:W-:-:S06]  /*03d0*/  @!P1 IMAD.WIDE.U32 R20, R29, 0x4, R20 ;  /* 0x000000041d149825 */ /* 0x002fcc00078e0014 */
[----:B------:R-:W5:Y:S01]  /*03e0*/  @!P1 LDG.E R21, desc[UR8][R20.64] ;  /* 0x0000000814159981 */ /* 0x000f62000c1e1900 */
[----:B---3--:R-:W-:-:S06]  /*03f0*/  @!P2 IMAD.WIDE.U32 R18, R27, 0x4, R18 ;  /* 0x000000041b12a825 */ /* 0x008fcc00078e0012 */
[----:B------:R1:W3:Y:S01]  /*0400*/  @!P2 LDG.E R19, desc[UR8][R18.64] ;  /* 0x000000081213a981 */ /* 0x0002e2000c1e1900 */
[----:B----4-:R-:W-:-:S06]  /*0410*/  @!P5 IMAD.WIDE.U32 R12, R8, 0x4, R12 ;  /* 0x00000004080cd825 */ /* 0x010fcc00078e000c */
[----:B------:R-:W4:Y:S01]  /*0420*/  @!P5 LDG.E R13, desc[UR8][R12.64] ;  /* 0x000000080c0dd981 */ /* 0x000f22000c1e1900 */
[----:B0-----:R-:W-:-:S06]  /*0430*/  @!P4 IMAD.WIDE.U32 R16, R9, 0x4, R16 ;  /* 0x000000040910c825 */ /* 0x001fcc00078e0010 */
[----:B------:R-:W4:Y:S01]  /*0440*/  @!P4 LDG.E R17, desc[UR8][R16.64] ;  /* 0x000000081011c981 */ /* 0x000f22000c1e1900 */
[----:B--2---:R-:W-:Y:S01]  /*0450*/  @!P6 FFMA R0, R11, R10, R0 ;  /* 0x0000000a0b00e223 */ /* 0x004fe20000000000 */
[C---:B------:R-:W-:Y:S01]  /*0460*/  ISETP.GE.AND P6, PT, R25.reuse, UR5, PT ;  /* 0x0000000519007c0c */ /* 0x040fe2000bfc6270 */
[----:B------:R-:W0:Y:S03]  /*0470*/  @!P3 LDC.64 R10, c[0x0][0x380] ;  /* 0x0000e000ff0abb82 */ /* 0x000e260000000a00 */
[----:B------:R-:W-:-:S13]  /*0480*/  ISETP.LT.OR P6, PT, R25, RZ, P6 ;  /* 0x000000ff1900720c */ /* 0x000fda00037c1670 */
[----:B------:R-:W2:Y:S01]  /*0490*/  @!P6 LDC.64 R14, c[0x0][0x380] ;  /* 0x0000e000ff0eeb82 */ /* 0x000ea20000000a00 */
[----:B0-----:R-:W-:-:S06]  /*04a0*/  @!P3 IMAD.WIDE.U32 R10, R6, 0x4, R10 ;  /* 0x00000004060ab825 */ /* 0x001fcc00078e000a */
[----:B------:R0:W4:Y:S01]  /*04b0*/  @!P3 LDG.E R11, desc[UR8][R10.64] ;  /* 0x000000080a0bb981 */ /* 0x000122000c1e1900 */
[----:B--2---:R-:W-:-:S06]  /*04c0*/  @!P6 IMAD.WIDE.U32 R14, R25, 0x4, R14 ;  /* 0x00000004190ee825 */ /* 0x004fcc00078e000e */
[----:B------:R-:W2:Y:S01]  /*04d0*/  @!P6 LDG.E R15, desc[UR8][R14.64] ;  /* 0x000000080e0fe981 */ /* 0x000ea2000c1e1900 */
[----:B------:R-:W5:Y:S08]  /*04e0*/  @!P0 LDC R6, c[0x3][R5+0x4] ;  /* 0x00c0010005068b82 */ /* 0x000f700000000800 */
[----:B------:R-:W3:Y:S08]  /*04f0*/  @!P1 LDC R8, c[0x3][R5+0x8] ;  /* 0x00c0020005089b82 */ /* 0x000ef00000000800 */
[----:B------:R-:W3:Y:S08]  /*0500*/  @!P2 LDC R9, c[0x3][R5+0xc] ;  /* 0x00c003000509ab82 */ /* 0x000ef00000000800 */
[----:B-1----:R-:W4:Y:S01]  /*0510*/  @!P3 LDC R18, c[0x3][R5+0x10] ;  /* 0x00c004000512bb82 */ /* 0x002f220000000800 */
[----:B-----5:R-:W-:-:S07]  /*0520*/  @!P0 FFMA R0, R23, R6, R0 ;  /* 0x0000000617008223 */ /* 0x020fce0000000000 */
[----:B------:R-:W1:Y:S08]  /*0530*/  @!P5 LDC R20, c[0x3][R5+0x14] ;  /* 0x00c005000514db82 */ /* 0x000e700000000800 */
[----:B0-----:R-:W0:Y:S01]  /*0540*/  @!P4 LDC R10, c[0x3][R5+0x18] ;  /* 0x00c00600050acb82 */ /* 0x001e220000000800 */
[----:B---3--:R-:W-:Y:S01]  /*0550*/  @!P1 FFMA R0, R21, R8, R0 ;  /* 0x0000000815009223 */ /* 0x008fe20000000000 */
[----:B------:R-:W-:-:S06]  /*0560*/  VIADD R7, R7, 0x8 ;  /* 0x0000000807077836 */ /* 0x000fcc0000000000 */
[----:B------:R-:W2:Y:S01]  /*0570*/  @!P6 LDC R6, c[0x3][R5+0x1c] ;  /* 0x00c007000506eb82 */ /* 0x000ea20000000800 */
[----:B------:R-:W-:Y:S01]  /*0580*/  @!P2 FFMA R0, R19, R9, R0 ;  /* 0x000000091300a223 */ /* 0x000fe20000000000 */
[----:B------:R-:W-:-:S03]  /*0590*/  ISETP.NE.AND P0, PT, R7, R3, PT ;  /* 0x000000030700720c */ /* 0x000fc60003f05270 */
[----:B----4-:R-:W-:-:S04]  /*05a0*/  @!P3 FFMA R0, R11, R18, R0 ;  /* 0x000000120b00b223 */ /* 0x010fc80000000000 */
[----:B-1----:R-:W-:-:S04]  /*05b0*/  @!P5 FFMA R0, R13, R20, R0 ;  /* 0x000000140d00d223 */ /* 0x002fc80000000000 */
[----:B0-----:R-:W-:-:S04]  /*05c0*/  @!P4 FFMA R0, R17, R10, R0 ;  /* 0x0000000a1100c223 */ /* 0x001fc80000000000 */
[----:B--2---:R-:W-:Y:S01]  /*05d0*/  @!P6 FFMA R0, R15, R6, R0 ;  /* 0x000000060f00e223 */ /* 0x004fe20000000000 */
[----:B------:R-:W-:Y:S06]  /*05e0*/  @P0 BRA `(.L_x_2) ;  /* 0xfffffff800f00947 */ /* 0x000fec000383ffff */
.L_x_1:
[----:B------:R-:W-:Y:S05]  /*05f0*/  BRA.U !UP1, `(.L_x_0) ;  /* 0x00000005092c7547 */ /* 0x000fea000b800000 */
[----:B------:R-:W0:Y:S01]  /*0600*/  LDCU UR4, c[0x0][0x394] ;  /* 0x00007280ff0477ac */ /* 0x000e220008000800 */
[----:B------:R-:W-:Y:S02]  /*0610*/  UISETP.GE.U32.AND UP0, UPT, UR7, 0x4, UPT ;  /* 0x000000040700788c */ /* 0x000fe4000bf06070 */
[----:B0-----:R-:W-:-:S04]  /*0620*/  ULOP3.LUT UR6, UR4, 0x3, URZ, 0xc0, !UPT ;  /* 0x0000000304067892 */ /* 0x001fc8000f8ec0ff */
[----:B------:R-:W-:-:S03]  /*0630*/  UISETP.NE.AND UP1, UPT, UR6, URZ, UPT ;  /* 0x000000ff0600728c */ /* 0x000fc6000bf25270 */
[----:B------:R-:W-:Y:S08]  /*0640*/  BRA.U !UP0, `(.L_x_3) ;  /* 0x0000000108887547 */ /* 0x000ff0000b800000 */
[----:B------:R-:W-:-:S04]  /*0650*/  IADD3 R5, PT, PT, R4, R3, RZ ;  /* 0x0000000304057210 */ /* 0x000fc80007ffe0ff */
[C---:B------:R-:W-:Y:S01]  /*0660*/  ISETP.GE.AND P0, PT, R5.reuse, UR5, PT ;  /* 0x0000000505007c0c */ /* 0x040fe2000bf06270 */
[C---:B------:R-:W-:Y:S01]  /*0670*/  VIADD R15, R5.reuse, 0x1 ;  /* 0x00000001050f7836 */ /* 0x040fe20000000000 */
[C---:B------:R-:W-:Y:S01]  /*0680*/  IADD3 R17, PT, PT, R5.reuse, 0x2, RZ ;  /* 0x0000000205117810 */ /* 0x040fe20007ffe0ff */
[C---:B------:R-:W-:Y:S01]  /*0690*/  VIADD R19, R5.reuse, 0x3 ;  /* 0x0000000305137836 */ /* 0x040fe20000000000 */
[----:B------:R-:W-:Y:S02]  /*06a0*/  ISETP.LT.OR P0, PT, R5, RZ, P0 ;  /* 0x000000ff0500720c */ /* 0x000fe40000701670 */
[----:B------:R-:W-:Y:S02]  /*06b0*/  ISETP.GE.AND P1, PT, R15, UR5, PT ;  /* 0x000000050f007c0c */ /* 0x000fe4000bf26270 */
[----:B------:R-:W-:Y:S02]  /*06c0*/  ISETP.GE.AND P2, PT, R17, UR5, PT ;  /* 0x0000000511007c0c */ /* 0x000fe4000bf46270 */
[----:B------:R-:W-:-:S02]  /*06d0*/  ISETP.LT.OR P1, PT, R15, RZ, P1 ;  /* 0x000000ff0f00720c */ /* 0x000fc40000f21670 */
[----:B------:R-:W-:Y:S02]  /*06e0*/  ISETP.GE.AND P3, PT, R19, UR5, PT ;  /* 0x0000000513007c0c */ /* 0x000fe4000bf66270 */
[----:B------:R-:W-:Y:S02]  /*06f0*/  ISETP.LT.OR P2, PT, R17, RZ, P2 ;  /* 0x000000ff1100720c */ /* 0x000fe40001741670 */
[----:B------:R-:W-:Y:S01]  /*0700*/  ISETP.LT.OR P3, PT, R19, RZ, P3 ;  /* 0x000000ff1300720c */ /* 0x000fe20001f61670 */
[----:B------:R-:W0:Y:S08]  /*0710*/  @!P0 LDC.64 R10, c[0x0][0x380] ;  /* 0x0000e000ff0a8b82 */ /* 0x000e300000000a00 */
[----:B------:R-:W1:Y:S08]  /*0720*/  @!P1 LDC.64 R12, c[0x0][0x380] ;  /* 0x0000e000ff0c9b82 */ /* 0x000e700000000a00 */
[----:B------:R-:W2:Y:S08]  /*0730*/  @!P2 LDC.64 R8, c[0x0][0x380] ;  /* 0x0000e000ff08ab82 */ /* 0x000eb00000000a00 */
[----:B------:R-:W3:Y:S01]  /*0740*/  @!P3 LDC.64 R6, c[0x0][0x380] ;  /* 0x0000e000ff06bb82 */ /* 0x000ee20000000a00 */
[----:B0-----:R-:W-:-:S06]  /*0750*/  @!P0 IMAD.WIDE.U32 R10, R5, 0x4, R10 ;  /* 0x00000004050a8825 */ /* 0x001fcc00078e000a */
[----:B------:R-:W4:Y:S01]  /*0760*/  @!P0 LDG.E R11, desc[UR8][R10.64] ;  /* 0x000000080a0b8981 */ /* 0x000f22000c1e1900 */
[----:B-1----:R-:W-:-:S06]  /*0770*/  @!P1 IMAD.WIDE.U32 R12, R15, 0x4, R12 ;  /* 0x000000040f0c9825 */ /* 0x002fcc00078e000c */
[----:B------:R-:W5:Y:S01]  /*0780*/  @!P1 LDG.E R13, desc[UR8][R12.64] ;  /* 0x000000080c0d9981 */ /* 0x000f62000c1e1900 */
[----:B--2---:R-:W-:-:S06]  /*0790*/  @!P2 IMAD.WIDE.U32 R8, R17, 0x4, R8 ;  /* 0x000000041108a825 */ /* 0x004fcc00078e0008 */
[----:B------:R-:W2:Y:S01]  /*07a0*/  @!P2 LDG.E R9, desc[UR8][R8.64] ;  /* 0x000000080809a981 */ /* 0x000ea2000c1e1900 */
[----:B---3--:R-:W-:-:S06]  /*07b0*/  @!P3 IMAD.WIDE.U32 R6, R19, 0x4, R6 ;  /* 0x000000041306b825 */ /* 0x008fcc00078e0006 */
[----:B------:R-:W3:Y:S01]  /*07c0*/  @!P3 LDG.E R7, desc[UR8][R6.64] ;  /* 0x000000080607b981 */ /* 0x000ee2000c1e1900 */
[----:B------:R-:W-:-:S04]  /*07d0*/  SHF.L.U32 R5, R3, 0x2, RZ ;  /* 0x0000000203057819 */ /* 0x000fc800000006ff */
[----:B------:R-:W4:Y:S08]  /*07e0*/  @!P0 LDC R14, c[0x3][R5] ;  /* 0x00c00000050e8b82 */ /* 0x000f300000000800 */
[----:B------:R-:W5:Y:S08]  /*07f0*/  @!P1 LDC R15, c[0x3][R5+0x4] ;  /* 0x00c00100050f9b82 */ /* 0x000f700000000800 */
[----:B------:R-:W2:Y:S08]  /*0800*/  @!P2 LDC R16, c[0x3][R5+0x8] ;  /* 0x00c002000510ab82 */ /* 0x000eb00000000800 */
[----:B------:R-:W3:Y:S01]  /*0810*/  @!P3 LDC R17, c[0x3][R5+0xc] ;  /* 0x00c003000511bb82 */ /* 0x000ee20000000800 */
[----:B------:R-:W-:-:S02]  /*0820*/  VIADD R3, R3, 0x4 ;  /* 0x0000000403037836 */ /* 0x000fc40000000000 */
[----:B----4-:R-:W-:-:S04]  /*0830*/  @!P0 FFMA R0, R11, R14, R0 ;  /* 0x0000000e0b008223 */ /* 0x010fc80000000000 */
[----:B-----5:R-:W-:-:S04]  /*0840*/  @!P1 FFMA R0, R13, R15, R0 ;  /* 0x0000000f0d009223 */ /* 0x020fc80000000000 */
[----:B--2---:R-:W-:-:S04]  /*0850*/  @!P2 FFMA R0, R9, R16, R0 ;  /* 0x000000100900a223 */ /* 0x004fc80000000000 */
[----:B---3--:R-:W-:-:S07]  /*0860*/  @!P3 FFMA R0, R7, R17, R0 ;  /* 0x000000110700b223 */ /* 0x008fce0000000000 */
.L_x_3:
[----:B------:R-:W-:Y:S05]  /*0870*/  BRA.U !UP1, `(.L_x_0) ;  /* 0x00000001098c7547 */ /* 0x000fea000b800000 */
[----:B------:R-:W-:Y:S02]  /*0880*/  UISETP.NE.AND UP0, UPT, UR6, 0x1, UPT ;  /* 0x000000010600788c */ /* 0x000fe4000bf05270 */
[----:B------:R-:W-:-:S04]  /*0890*/  ULOP3.LUT UR4, UR4, 0x1, URZ, 0xc0, !UPT ;  /* 0x0000000104047892 */ /* 0x000fc8000f8ec0ff */
[----:B------:R-:W-:-:S03]  /*08a0*/  UISETP.NE.U32.AND UP1, UPT, UR4, 0x1, UPT ;  /* 0x000000010400788c */ /* 0x000fc6000bf25070 */
[----:B------:R-:W-:Y:S08]  /*08b0*/  BRA.U !UP0, `(.L_x_4) ;  /* 0x0000000108487547 */ /* 0x000ff0000b800000 */
[----:B------:R-:W-:-:S04]  /*08c0*/  IADD3 R11, PT, PT, R4, R3, RZ ;  /* 0x00000003040b7210 */ /* 0x000fc80007ffe0ff */
[C---:B------:R-:W-:Y:S01]  /*08d0*/  ISETP.GE.AND P0, PT, R11.reuse, UR5, PT ;  /* 0x000000050b007c0c */ /* 0x040fe2000bf06270 */
[----:B------:R-:W-:-:S03]  /*08e0*/  VIADD R5, R11, 0x1 ;  /* 0x000000010b057836 */ /* 0x000fc60000000000 */
[----:B------:R-:W-:Y:S02]  /*08f0*/  ISETP.LT.OR P0, PT, R11, RZ, P0 ;  /* 0x000000ff0b00720c */ /* 0x000fe40000701670 */
[----:B------:R-:W-:-:S04]  /*0900*/  ISETP.GE.AND P1, PT, R5, UR5, PT ;  /* 0x0000000505007c0c */ /* 0x000fc8000bf26270 */
[----:B------:R-:W-:-:S07]  /*0910*/  ISETP.LT.OR P1, PT, R5, RZ, P1 ;  /* 0x000000ff0500720c */ /* 0x000fce0000f21670 */
[----:B------:R-:W0:Y:S08]  /*0920*/  @!P0 LDC.64 R6, c[0x0][0x380] ;  /* 0x0000e000ff068b82 */ /* 0x000e300000000a00 */
[----:B------:R-:W1:Y:S01]  /*0930*/  @!P1 LDC.64 R8, c[0x0][0x380] ;  /* 0x0000e000ff089b82 */ /* 0x000e620000000a00 */
[----:B0-----:R-:W-:-:S06]  /*0940*/  @!P0 IMAD.WIDE.U32 R6, R11, 0x4, R6 ;  /* 0x000000040b068825 */ /* 0x001fcc00078e0006 */
[----:B------:R-:W2:Y:S01]  /*0950*/  @!P0 LDG.E R7, desc[UR8][R6.64] ;  /* 0x0000000806078981 */ /* 0x000ea2000c1e1900 */
[----:B-1----:R-:W-:-:S06]  /*0960*/  @!P1 IMAD.WIDE.U32 R8, R5, 0x4, R8 ;  /* 0x0000000405089825 */ /* 0x002fcc00078e0008 */
[----:B------:R-:W3:Y:S01]  /*0970*/  @!P1 LDG.E R9, desc[UR8][R8.64] ;  /* 0x0000000808099981 */ /* 0x000ee2000c1e1900 */
[----:B------:R-:W-:-:S04]  /*0980*/  SHF.L.U32 R11, R3, 0x2, RZ ;  /* 0x00000002030b7819 */ /* 0x000fc800000006ff */
[----:B------:R-:W2:Y:S08]  /*0990*/  @!P0 LDC R5, c[0x3][R11] ;  /* 0x00c000000b058b82 */ /* 0x000eb00000000800 */
[----:B------:R-:W3:Y:S01]  /*09a0*/  @!P1 LDC R10, c[0x3][R11+0x4] ;  /* 0x00c001000b0a9b82 */ /* 0x000ee20000000800 */
[----:B------:R-:W-:Y:S02]  /*09b0*/  VIADD R3, R3, 0x2 ;  /* 0x0000000203037836 */ /* 0x000fe40000000000 */
[----:B--2---:R-:W-:-:S04]  /*09c0*/  @!P0 FFMA R0, R7, R5, R0 ;  /* 0x0000000507008223 */ /* 0x004fc80000000000 */
[----:B---3--:R-:W-:-:S07]  /*09d0*/  @!P1 FFMA R0, R9, R10, R0 ;  /* 0x0000000a09009223 */ /* 0x008fce0000000000 */
.L_x_4:
[----:B------:R-:W-:Y:S05]  /*09e0*/  BRA.U UP1, `(.L_x_0) ;  /* 0x0000000101307547 */ /* 0x000fea000b800000 */
[----:B------:R-:W-:Y:S01]  /*09f0*/  IADD3 R7, PT, PT, R4, R3, RZ ;  /* 0x0000000304077210 */ /* 0x000fe20007ffe0ff */
[----:B------:R-:W-:Y:S03]  /*0a00*/  BSSY.RECONVERGENT B0, `(.L_x_0) ;  /* 0x000000a000007945 */ /* 0x000fe60003800200 */
[----:B------:R-:W-:-:S04]  /*0a10*/  ISETP.GE.AND P0, PT, R7, UR5, PT ;  /* 0x0000000507007c0c */ /* 0x000fc8000bf06270 */
[----:B------:R-:W-:-:S13]  /*0a20*/  ISETP.LT.OR P0, PT, R7, RZ, P0 ;  /* 0x000000ff0700720c */ /* 0x000fda0000701670 */
[----:B------:R-:W-:Y:S05]  /*0a30*/  @P0 BRA `(.L_x_5) ;  /* 0x0000000000180947 */ /* 0x000fea0003800000 */
[----:B------:R-:W0:Y:S02]  /*0a40*/  LDC.64 R4, c[0x0][0x380] ;  /* 0x0000e000ff047b82 */ /* 0x000e240000000a00 */
[----:B0-----:R-:W-:-:S06]  /*0a50*/  IMAD.WIDE.U32 R4, R7, 0x4, R4 ;  /* 0x0000000407047825 */ /* 0x001fcc00078e0004 */
[----:B------:R-:W2:Y:S01]  /*0a60*/  LDG.E R5, desc[UR8][R4.64] ;  /* 0x0000000804057981 */ /* 0x000ea2000c1e1900 */
[----:B------:R-:W-:-:S06]  /*0a70*/  IMAD.SHL.U32 R3, R3, 0x4, RZ ;  /* 0x0000000403037824 */ /* 0x000fcc00078e00ff */
[----:B------:R-:W2:Y:S02]  /*0a80*/  LDC R3, c[0x3][R3] ;  /* 0x00c0000003037b82 */ /* 0x000ea40000000800 */
[----:B--2---:R-:W-:-:S07]  /*0a90*/  FFMA R0, R5, R3, R0 ;  /* 0x0000000305007223 */ /* 0x004fce0000000000 */
.L_x_5:
[----:B------:R-:W-:Y:S05]  /*0aa0*/  BSYNC.RECONVERGENT B0 ;  /* 0x0000000000007941 */ /* 0x000fea0003800200 */
.L_x_0:
[----:B------:R-:W0:Y:S02]  /*0ab0*/  LDC.64 R4, c[0x0][0x388] ;  /* 0x0000e200ff047b82 */ /* 0x000e240000000a00 */
[----:B0-----:R-:W-:-:S05]  /*0ac0*/  IMAD.WIDE R2, R2, 0x4, R4 ;  /* 0x0000000402027825 */ /* 0x001fca00078e0204 */
[----:B------:R-:W-:Y:S01]  /*0ad0*/  STG.E desc[UR8][R2.64], R0 ;  /* 0x0000000002007986 */ /* 0x000fe2000c101908 */
[----:B------:R-:W-:Y:S05]  /*0ae0*/  EXIT ;  /* 0x000000000000794d */ /* 0x000fea0003800000 */
.L_x_6:
[----:B------:R-:W-:-:S00]  /*0af0*/  BRA `(.L_x_6) ;  /* 0xfffffffc00fc7947 */ /* 0x000fc0000383ffff */
[----:B------:R-:W-:-:S00]  /*0b00*/  NOP ;  /* 0x0000000000007918 */ /* 0x000fc00000000000 */
[----:B------:R-:W-:-:S00]  /*0b10*/  NOP ;  /* 0x0000000000007918 */ /* 0x000fc00000000000 */
[----:B------:R-:W-:-:S00]  /*0b20*/  NOP ;  /* 0x0000000000007918 */ /* 0x000fc00000000000 */
[----:B------:R-:W-:-:S00]  /*0b30*/  NOP ;  /* 0x0000000000007918 */ /* 0x000fc00000000000 */
[----:B------:R-:W-:-:S00]  /*0b40*/  NOP ;  /* 0x0000000000007918 */ /* 0x000fc00000000000 */
[----:B------:R-:W-:-:S00]  /*0b50*/  NOP ;  /* 0x0000000000007918 */ /* 0x000fc00000000000 */
[----:B------:R-:W-:-:S00]  /*0b60*/  NOP ;  /* 0x0000000000007918 */ /* 0x000fc00000000000 */
[----:B------:R-:W-:-:S00]  /*0b70*/  NOP ;  /* 0x0000000000007918 */ /* 0x000fc00000000000 */
.L_x_7:


//--------------------- .nv.shared.reserved.0     --------------------------
	.section	.nv.shared.reserved.0,"aw",@nobits
	.weak		__nv_reservedSMEM_offset_0_alias
	.size		__nv_reservedSMEM_offset_0_alias, 0, 64
	.other		__nv_reservedSMEM_offset_0_alias,@"STO_CUDA_RESERVED_SHARED STV_DEFAULT"
__nv_reservedSMEM_offset_0_alias:
	.zero		0
	.zero		64


//--------------------- .nv.constant0._Z14convolution_1dPfS_ii --------------------------
	.section	.nv.constant0._Z14convolution_1dPfS_ii,"a",@progbits
	.sectionflags	@""
	.align	4
.nv.constant0._Z14convolution_1dPfS_ii:
	.zero		920


//--------------------- SYMBOLS --------------------------

	.type		.nv.reservedSmem.offset0,@object
	.size		.nv.reservedSmem.offset0,0x4
